//
// Generated by NVIDIA NVVM Compiler
//
// Compiler Build ID: CL-36424714
// Cuda compilation tools, release 13.0, V13.0.88
// Based on NVVM 20.0.0
//

.version 9.0
.target sm_100
.address_size 64

	// .globl	_Z16reciprocalKernelPfj

.visible .entry _Z16reciprocalKernelPfj(
	.param .u64 .ptr .align 1 _Z16reciprocalKernelPfj_param_0,
	.param .u32 _Z16reciprocalKernelPfj_param_1
)
{
	.reg .pred 	%p<2>;
	.reg .b32 	%r<6>;
	.reg .b32 	%f<4>;
	.reg .b64 	%rd<5>;

	ld.param.u64 	%rd1, [_Z16reciprocalKernelPfj_param_0];
	ld.param.u32 	%r2, [_Z16reciprocalKernelPfj_param_1];
	mov.u32 	%r3, %ctaid.x;
	mov.u32 	%r4, %ntid.x;
	mov.u32 	%r5, %tid.x;
	mad.lo.s32 	%r1, %r3, %r4, %r5;
	setp.ge.u32 	%p1, %r1, %r2;
	@%p1 bra 	$L__BB0_2;
	cvta.to.global.u64 	%rd2, %rd1;
	mul.wide.u32 	%rd3, %r1, 4;
	add.s64 	%rd4, %rd2, %rd3;
	ld.global.f32 	%f1, [%rd4];
	cvt.rn.f32.u32 	%f2, %r1;
	add.f32 	%f3, %f1, %f2;
	st.global.f32 	[%rd4], %f3;
$L__BB0_2:
	ret;

}
	// .globl	_Z17ifReductionKernelPfj
.visible .entry _Z17ifReductionKernelPfj(
	.param .u64 .ptr .align 1 _Z17ifReductionKernelPfj_param_0,
	.param .u32 _Z17ifReductionKernelPfj_param_1
)
{
	.reg .pred 	%p<2>;
	.reg .b32 	%r<6>;
	.reg .b32 	%f<4>;
	.reg .b64 	%rd<5>;

	ld.param.u64 	%rd1, [_Z17ifReductionKernelPfj_param_0];
	ld.param.u32 	%r2, [_Z17ifReductionKernelPfj_param_1];
	mov.u32 	%r3, %ctaid.x;
	mov.u32 	%r4, %ntid.x;
	mov.u32 	%r5, %tid.x;
	mad.lo.s32 	%r1, %r3, %r4, %r5;
	setp.ge.u32 	%p1, %r1, %r2;
	@%p1 bra 	$L__BB1_2;
	cvta.to.global.u64 	%rd2, %rd1;
	mul.wide.u32 	%rd3, %r1, 4;
	add.s64 	%rd4, %rd2, %rd3;
	ld.global.f32 	%f1, [%rd4];
	cvt.rn.f32.u32 	%f2, %r1;
	add.f32 	%f3, %f1, %f2;
	st.global.f32 	[%rd4], %f3;
$L__BB1_2:
	ret;

}
	// .globl	_Z21calRefPerPhotonKernelPfS_jj
.visible .entry _Z21calRefPerPhotonKernelPfS_jj(
	.param .u64 .ptr .align 1 _Z21calRefPerPhotonKernelPfS_jj_param_0,
	.param .u64 .ptr .align 1 _Z21calRefPerPhotonKernelPfS_jj_param_1,
	.param .u32 _Z21calRefPerPhotonKernelPfS_jj_param_2,
	.param .u32 _Z21calRefPerPhotonKernelPfS_jj_param_3
)
{
	.reg .pred 	%p<2>;
	.reg .b32 	%r<8>;
	.reg .b32 	%f<4>;
	.reg .b64 	%rd<8>;

	ld.param.u64 	%rd1, [_Z21calRefPerPhotonKernelPfS_jj_param_0];
	ld.param.u64 	%rd2, [_Z21calRefPerPhotonKernelPfS_jj_param_1];
	ld.param.u32 	%r2, [_Z21calRefPerPhotonKernelPfS_jj_param_2];
	ld.param.u32 	%r3, [_Z21calRefPerPhotonKernelPfS_jj_param_3];
	mov.u32 	%r4, %ctaid.x;
	mov.u32 	%r5, %ntid.x;
	mov.u32 	%r6, %tid.x;
	mad.lo.s32 	%r1, %r4, %r5, %r6;
	mul.lo.s32 	%r7, %r3, %r2;
	setp.ge.u32 	%p1, %r1, %r7;
	@%p1 bra 	$L__BB2_2;
	cvta.to.global.u64 	%rd3, %rd1;
	cvta.to.global.u64 	%rd4, %rd2;
	mul.wide.u32 	%rd5, %r1, 4;
	add.s64 	%rd6, %rd3, %rd5;
	ld.global.f32 	%f1, [%rd6];
	cvt.rn.f32.u32 	%f2, %r1;
	add.f32 	%f3, %f1, %f2;
	add.s64 	%rd7, %rd4, %rd5;
	st.global.f32 	[%rd7], %f3;
$L__BB2_2:
	ret;

}


// ===== COMPILED SASS (sm_100) =====

	.target	sm_100

	.elftype	@"ET_EXEC"


//--------------------- .note.nv.tkinfo           --------------------------
	.section	.note.nv.tkinfo,"",@"SHT_NOTE"
	.sectionflags	@"SHF_NOTE_NV_TKINFO"
	.tkinfo
        /*0018*/ 	.word	0x00000002
        /*0030*/ 	.string	""
        /*0030*/ 	.string	"ptxas"
        /*0030*/ 	.string	"Cuda compilation tools, release 13.0, V13.0.88"
        /*0030*/ 	.string	"Build cuda_13.0.r13.0/compiler.36424714_0"
        /*0030*/ 	.string	"-arch sm_100 -m 64 "



//--------------------- .note.nv.cuinfo           --------------------------
	.section	.note.nv.cuinfo,"",@"SHT_NOTE"
	.sectionflags	@"SHF_NOTE_NV_CUINFO"
        /*0018*/ 	.short	0x0002
        /*001a*/ 	.short	0x0064
        /*001c*/ 	.short	0x0082
	.zero		2


//--------------------- .nv.info                  --------------------------
	.section	.nv.info,"",@"SHT_CUDA_INFO"
	.align	4


	//----- nvinfo : EIATTR_REGCOUNT
	.align		4
        /*0000*/ 	.byte	0x04, 0x2f
        /*0002*/ 	.short	(.L_1 - .L_0)
	.align		4
.L_0:
        /*0004*/ 	.word	index@(_Z16reciprocalKernelPfj)
        /*0008*/ 	.word	0x00000008


	//----- nvinfo : EIATTR_FRAME_SIZE
	.align		4
.L_1:
        /*000c*/ 	.byte	0x04, 0x11
        /*000e*/ 	.short	(.L_3 - .L_2)
	.align		4
.L_2:
        /*0010*/ 	.word	index@(_Z16reciprocalKernelPfj)
        /*0014*/ 	.word	0x00000000


	//----- nvinfo : EIATTR_REGCOUNT
	.align		4
.L_3:
        /*0018*/ 	.byte	0x04, 0x2f
        /*001a*/ 	.short	(.L_5 - .L_4)
	.align		4
.L_4:
        /*001c*/ 	.word	index@(_Z17ifReductionKernelPfj)
        /*0020*/ 	.word	0x00000008


	//----- nvinfo : EIATTR_FRAME_SIZE
	.align		4
.L_5:
        /*0024*/ 	.byte	0x04, 0x11
        /*0026*/ 	.short	(.L_7 - .L_6)
	.align		4
.L_6:
        /*0028*/ 	.word	index@(_Z17ifReductionKernelPfj)
        /*002c*/ 	.word	0x00000000


	//----- nvinfo : EIATTR_REGCOUNT
	.align		4
.L_7:
        /*0030*/ 	.byte	0x04, 0x2f
        /*0032*/ 	.short	(.L_9 - .L_8)
	.align		4
.L_8:
        /*0034*/ 	.word	index@(_Z21calRefPerPhotonKernelPfS_jj)
        /*0038*/ 	.word	0x0000000c


	//----- nvinfo : EIATTR_FRAME_SIZE
	.align		4
.L_9:
        /*003c*/ 	.byte	0x04, 0x11
        /*003e*/ 	.short	(.L_11 - .L_10)
	.align		4
.L_10:
        /*0040*/ 	.word	index@(_Z21calRefPerPhotonKernelPfS_jj)
        /*0044*/ 	.word	0x00000000


	//----- nvinfo : EIATTR_MIN_STACK_SIZE
	.align		4
.L_11:
        /*0048*/ 	.byte	0x04, 0x12
        /*004a*/ 	.short	(.L_13 - .L_12)
	.align		4
.L_12:
        /*004c*/ 	.word	index@(_Z21calRefPerPhotonKernelPfS_jj)
        /*0050*/ 	.word	0x00000000


	//----- nvinfo : EIATTR_MIN_STACK_SIZE
	.align		4
.L_13:
        /*0054*/ 	.byte	0x04, 0x12
        /*0056*/ 	.short	(.L_15 - .L_14)
	.align		4
.L_14:
        /*0058*/ 	.word	index@(_Z17ifReductionKernelPfj)
        /*005c*/ 	.word	0x00000000


	//----- nvinfo : EIATTR_MIN_STACK_SIZE
	.align		4
.L_15:
        /*0060*/ 	.byte	0x04, 0x12
        /*0062*/ 	.short	(.L_17 - .L_16)
	.align		4
.L_16:
        /*0064*/ 	.word	index@(_Z16reciprocalKernelPfj)
        /*0068*/ 	.word	0x00000000
.L_17:


//--------------------- .nv.compat                --------------------------
	.section	.nv.compat,"",@"SHT_CUDA_COMPAT_INFO"
	.align	4
        /*0000*/ 	.byte	0x02, 0x09, 0x00, 0x00, 0x02, 0x02, 0x01, 0x00, 0x02, 0x05, 0x05, 0x00, 0x03, 0x07, 0x01, 0x01
        /*0010*/ 	.byte	0x02, 0x03, 0x00, 0x00, 0x02, 0x06, 0x01, 0x00, 0x04, 0x0b, 0x08, 0x00, 0x09, 0x00, 0x00, 0x00
        /*0020*/ 	.byte	0x00, 0x00, 0x00, 0x00


//--------------------- .nv.info._Z21calRefPerPhotonKernelPfS_jj --------------------------
	.section	.nv.info._Z21calRefPerPhotonKernelPfS_jj,"",@"SHT_CUDA_INFO"
	.sectionflags	@""
	.align	4


	//----- nvinfo : EIATTR_CUDA_API_VERSION
	.align		4
        /*0000*/ 	.byte	0x04, 0x37
        /*0002*/ 	.short	(.L_19 - .L_18)
.L_18:
        /*0004*/ 	.word	0x00000082


	//----- nvinfo : EIATTR_KPARAM_INFO
	.align		4
.L_19:
        /*0008*/ 	.byte	0x04, 0x17
        /*000a*/ 	.short	(.L_21 - .L_20)
.L_20:
        /*000c*/ 	.word	0x00000000
        /*0010*/ 	.short	0x0003
        /*0012*/ 	.short	0x0014
        /*0014*/ 	.byte	0x00, 0xf0, 0x11, 0x00


	//----- nvinfo : EIATTR_KPARAM_INFO
	.align		4
.L_21:
        /*0018*/ 	.byte	0x04, 0x17
        /*001a*/ 	.short	(.L_23 - .L_22)
.L_22:
        /*001c*/ 	.word	0x00000000
        /*0020*/ 	.short	0x0002
        /*0022*/ 	.short	0x0010
        /*0024*/ 	.byte	0x00, 0xf0, 0x11, 0x00


	//----- nvinfo : EIATTR_KPARAM_INFO
	.align		4
.L_23:
        /*0028*/ 	.byte	0x04, 0x17
        /*002a*/ 	.short	(.L_25 - .L_24)
.L_24:
        /*002c*/ 	.word	0x00000000
        /*0030*/ 	.short	0x0001
        /*0032*/ 	.short	0x0008
        /*0034*/ 	.byte	0x00, 0xf5, 0x21, 0x00


	//----- nvinfo : EIATTR_KPARAM_INFO
	.align		4
.L_25:
        /*0038*/ 	.byte	0x04, 0x17
        /*003a*/ 	.short	(.L_27 - .L_26)
.L_26:
        /*003c*/ 	.word	0x00000000
        /*0040*/ 	.short	0x0000
        /*0042*/ 	.short	0x0000
        /*0044*/ 	.byte	0x00, 0xf5, 0x21, 0x00


	//----- nvinfo : EIATTR_SPARSE_MMA_MASK
	.align		4
.L_27:
        /*0048*/ 	.byte	0x03, 0x50
        /*004a*/ 	.short	0x0000


	//----- nvinfo : EIATTR_MAXREG_COUNT
	.align		4
        /*004c*/ 	.byte	0x03, 0x1b
        /*004e*/ 	.short	0x00ff


	//----- nvinfo : EIATTR_MERCURY_ISA_VERSION
	.align		4
        /*0050*/ 	.byte	0x03, 0x5f
        /*0052*/ 	.short	0x0101


	//----- nvinfo : EIATTR_VRC_CTA_INIT_COUNT
	.align		4
        /*0054*/ 	.byte	0x02, 0x4a
	.zero		1
	.zero		1


	//----- nvinfo : EIATTR_EXIT_INSTR_OFFSETS
	.align		4
        /*0058*/ 	.byte	0x04, 0x1c
        /*005a*/ 	.short	(.L_29 - .L_28)


	//   ....[0]....
.L_28:
        /*005c*/ 	.word	0x00000080


	//   ....[1]....
        /*0060*/ 	.word	0x00000120


	//----- nvinfo : EIATTR_CBANK_PARAM_SIZE
	.align		4
.L_29:
        /*0064*/ 	.byte	0x03, 0x19
        /*0066*/ 	.short	0x0018


	//----- nvinfo : EIATTR_PARAM_CBANK
	.align		4
        /*0068*/ 	.byte	0x04, 0x0a
        /*006a*/ 	.short	(.L_31 - .L_30)
	.align		4
.L_30:
        /*006c*/ 	.word	index@(.nv.constant0._Z21calRefPerPhotonKernelPfS_jj)
        /*0070*/ 	.short	0x0380
        /*0072*/ 	.short	0x0018


	//----- nvinfo : EIATTR_SW_WAR
	.align		4
.L_31:
        /*0074*/ 	.byte	0x04, 0x36
        /*0076*/ 	.short	(.L_33 - .L_32)
.L_32:
        /*0078*/ 	.word	0x00000008
.L_33:


//--------------------- .nv.info._Z17ifReductionKernelPfj --------------------------
	.section	.nv.info._Z17ifReductionKernelPfj,"",@"SHT_CUDA_INFO"
	.sectionflags	@""
	.align	4


	//----- nvinfo : EIATTR_CUDA_API_VERSION
	.align		4
        /*0000*/ 	.byte	0x04, 0x37
        /*0002*/ 	.short	(.L_35 - .L_34)
.L_34:
        /*0004*/ 	.word	0x00000082


	//----- nvinfo : EIATTR_KPARAM_INFO
	.align		4
.L_35:
        /*0008*/ 	.byte	0x04, 0x17
        /*000a*/ 	.short	(.L_37 - .L_36)
.L_36:
        /*000c*/ 	.word	0x00000000
        /*0010*/ 	.short	0x0001
        /*0012*/ 	.short	0x0008
        /*0014*/ 	.byte	0x00, 0xf0, 0x11, 0x00


	//----- nvinfo : EIATTR_KPARAM_INFO
	.align		4
.L_37:
        /*0018*/ 	.byte	0x04, 0x17
        /*001a*/ 	.short	(.L_39 - .L_38)
.L_38:
        /*001c*/ 	.word	0x00000000
        /*0020*/ 	.short	0x0000
        /*0022*/ 	.short	0x0000
        /*0024*/ 	.byte	0x00, 0xf5, 0x21, 0x00


	//----- nvinfo : EIATTR_SPARSE_MMA_MASK
	.align		4
.L_39:
        /*0028*/ 	.byte	0x03, 0x50
        /*002a*/ 	.short	0x0000


	//----- nvinfo : EIATTR_MAXREG_COUNT
	.align		4
        /*002c*/ 	.byte	0x03, 0x1b
        /*002e*/ 	.short	0x00ff


	//----- nvinfo : EIATTR_MERCURY_ISA_VERSION
	.align		4
        /*0030*/ 	.byte	0x03, 0x5f
        /*0032*/ 	.short	0x0101


	//----- nvinfo : EIATTR_VRC_CTA_INIT_COUNT
	.align		4
        /*0034*/ 	.byte	0x02, 0x4a
	.zero		1
	.zero		1


	//----- nvinfo : EIATTR_EXIT_INSTR_OFFSETS
	.align		4
        /*0038*/ 	.byte	0x04, 0x1c
        /*003a*/ 	.short	(.L_41 - .L_40)


	//   ....[0]....
.L_40:
        /*003c*/ 	.word	0x00000070


	//   ....[1]....
        /*0040*/ 	.word	0x000000f0


	//----- nvinfo : EIATTR_CBANK_PARAM_SIZE
	.align		4
.L_41:
        /*0044*/ 	.byte	0x03, 0x19
        /*0046*/ 	.short	0x000c


	//----- nvinfo : EIATTR_PARAM_CBANK
	.align		4
        /*0048*/ 	.byte	0x04, 0x0a
        /*004a*/ 	.short	(.L_43 - .L_42)
	.align		4
.L_42:
        /*004c*/ 	.word	index@(.nv.constant0._Z17ifReductionKernelPfj)
        /*0050*/ 	.short	0x0380
        /*0052*/ 	.short	0x000c


	//----- nvinfo : EIATTR_SW_WAR
	.align		4
.L_43:
        /*0054*/ 	.byte	0x04, 0x36
        /*0056*/ 	.short	(.L_45 - .L_44)
.L_44:
        /*0058*/ 	.word	0x00000008
.L_45:


//--------------------- .nv.info._Z16reciprocalKernelPfj --------------------------
	.section	.nv.info._Z16reciprocalKernelPfj,"",@"SHT_CUDA_INFO"
	.sectionflags	@""
	.align	4


	//----- nvinfo : EIATTR_CUDA_API_VERSION
	.align		4
        /*0000*/ 	.byte	0x04, 0x37
        /*0002*/ 	.short	(.L_47 - .L_46)
.L_46:
        /*0004*/ 	.word	0x00000082


	//----- nvinfo : EIATTR_KPARAM_INFO
	.align		4
.L_47:
        /*0008*/ 	.byte	0x04, 0x17
        /*000a*/ 	.short	(.L_49 - .L_48)
.L_48:
        /*000c*/ 	.word	0x00000000
        /*0010*/ 	.short	0x0001
        /*0012*/ 	.short	0x0008
        /*0014*/ 	.byte	0x00, 0xf0, 0x11, 0x00


	//----- nvinfo : EIATTR_KPARAM_INFO
	.align		4
.L_49:
        /*0018*/ 	.byte	0x04, 0x17
        /*001a*/ 	.short	(.L_51 - .L_50)
.L_50:
        /*001c*/ 	.word	0x00000000
        /*0020*/ 	.short	0x0000
        /*0022*/ 	.short	0x0000
        /*0024*/ 	.byte	0x00, 0xf5, 0x21, 0x00


	//----- nvinfo : EIATTR_SPARSE_MMA_MASK
	.align		4
.L_51:
        /*0028*/ 	.byte	0x03, 0x50
        /*002a*/ 	.short	0x0000


	//----- nvinfo : EIATTR_MAXREG_COUNT
	.align		4
        /*002c*/ 	.byte	0x03, 0x1b
        /*002e*/ 	.short	0x00ff


	//----- nvinfo : EIATTR_MERCURY_ISA_VERSION
	.align		4
        /*0030*/ 	.byte	0x03, 0x5f
        /*0032*/ 	.short	0x0101


	//----- nvinfo : EIATTR_VRC_CTA_INIT_COUNT
	.align		4
        /*0034*/ 	.byte	0x02, 0x4a
	.zero		1
	.zero		1


	//----- nvinfo : EIATTR_EXIT_INSTR_OFFSETS
	.align		4
        /*0038*/ 	.byte	0x04, 0x1c
        /*003a*/ 	.short	(.L_53 - .L_52)


	//   ....[0]....
.L_52:
        /*003c*/ 	.word	0x00000070


	//   ....[1]....
        /*0040*/ 	.word	0x000000f0


	//----- nvinfo : EIATTR_CBANK_PARAM_SIZE
	.align		4
.L_53:
        /*0044*/ 	.byte	0x03, 0x19
        /*0046*/ 	.short	0x000c


	//----- nvinfo : EIATTR_PARAM_CBANK
	.align		4
        /*0048*/ 	.byte	0x04, 0x0a
        /*004a*/ 	.short	(.L_55 - .L_54)
	.align		4
.L_54:
        /*004c*/ 	.word	index@(.nv.constant0._Z16reciprocalKernelPfj)
        /*0050*/ 	.short	0x0380
        /*0052*/ 	.short	0x000c


	//----- nvinfo : EIATTR_SW_WAR
	.align		4
.L_55:
        /*0054*/ 	.byte	0x04, 0x36
        /*0056*/ 	.short	(.L_57 - .L_56)
.L_56:
        /*0058*/ 	.word	0x00000008
.L_57:


//--------------------- .nv.callgraph             --------------------------
	.section	.nv.callgraph,"",@"SHT_CUDA_CALLGRAPH"
	.align	4
	.sectionentsize	8
	.align		4
        /*0000*/ 	.word	0x00000000
	.align		4
        /*0004*/ 	.word	0xffffffff
	.align		4
        /*0008*/ 	.word	0x00000000
	.align		4
        /*000c*/ 	.word	0xfffffffe
	.align		4
        /*0010*/ 	.word	0x00000000
	.align		4
        /*0014*/ 	.word	0xfffffffd
	.align		4
        /*0018*/ 	.word	0x00000000
	.align		4
        /*001c*/ 	.word	0xfffffffc


//--------------------- .text._Z21calRefPerPhotonKernelPfS_jj --------------------------
	.section	.text._Z21calRefPerPhotonKernelPfS_jj,"ax",@progbits
	.align	128
        .global         _Z21calRefPerPhotonKernelPfS_jj
        .type           _Z21calRefPerPhotonKernelPfS_jj,@function
        .size           _Z21calRefPerPhotonKernelPfS_jj,(.L_x_3 - _Z21calRefPerPhotonKernelPfS_jj)
        .other          _Z21calRefPerPhotonKernelPfS_jj,@"STO_CUDA_ENTRY STV_DEFAULT"
_Z21calRefPerPhotonKernelPfS_jj:
.text._Z21calRefPerPhotonKernelPfS_jj:
[----:B------:R-:W-:Y:S01]  /*0000*/  LDC R1, c[0x0][0x37c] ;  /* 0x0000df00ff017b82 */ /* 0x000fe20000000800 */
[----:B------:R-:W0:Y:S07]  /*0010*/  S2R R0, SR_TID.X ;  /* 0x0000000000007919 */ /* 0x000e2e0000002100 */
[----:B------:R-:W0:Y:S01]  /*0020*/  S2UR UR6, SR_CTAID.X ;  /* 0x00000000000679c3 */ /* 0x000e220000002500 */
[----:B------:R-:W1:Y:S07]  /*0030*/  LDCU.64 UR4, c[0x0][0x390] ;  /* 0x00007200ff0477ac */ /* 0x000e6e0008000a00 */
[----:B------:R-:W0:Y:S01]  /*0040*/  LDC R7, c[0x0][0x360] ;  /* 0x0000d800ff077b82 */ /* 0x000e220000000800 */
[----:B-1----:R-:W-:Y:S01]  /*0050*/  UIMAD UR4, UR5, UR4, URZ ;  /* 0x00000004050472a4 */ /* 0x002fe2000f8e02ff */
[----:B0-----:R-:W-:-:S05]  /*0060*/  IMAD R7, R7, UR6, R0 ;  /* 0x0000000607077c24 */ /* 0x001fca000f8e0200 */
[----:B------:R-:W-:-:S13]  /*0070*/  ISETP.GE.U32.AND P0, PT, R7, UR4, PT ;  /* 0x0000000407007c0c */ /* 0x000fda000bf06070 */
[----:B------:R-:W-:Y:S05]  /*0080*/  @P0 EXIT ;  /* 0x000000000000094d */ /* 0x000fea0003800000 */
[----:B------:R-:W0:Y:S01]  /*0090*/  LDC.64 R2, c[0x0][0x380] ;  /* 0x0000e000ff027b82 */ /* 0x000e220000000a00 */
[----:B------:R-:W1:Y:S07]  /*00a0*/  LDCU.64 UR4, c[0x0][0x358] ;  /* 0x00006b00ff0477ac */ /* 0x000e6e0008000a00 */
[----:B------:R-:W2:Y:S01]  /*00b0*/  LDC.64 R4, c[0x0][0x388] ;  /* 0x0000e200ff047b82 */ /* 0x000ea20000000a00 */
[----:B0-----:R-:W-:-:S06]  /*00c0*/  IMAD.WIDE.U32 R2, R7, 0x4, R2 ;  /* 0x0000000407027825 */ /* 0x001fcc00078e0002 */
[----:B-1----:R-:W3:Y:S01]  /*00d0*/  LDG.E R2, desc[UR4][R2.64] ;  /* 0x0000000402027981 */ /* 0x002ee2000c1e1900 */
[----:B------:R-:W-:Y:S01]  /*00e0*/  I2FP.F32.U32 R9, R7 ;  /* 0x0000000700097245 */ /* 0x000fe20000201000 */
[----:B--2---:R-:W-:-:S04]  /*00f0*/  IMAD.WIDE.U32 R4, R7, 0x4, R4 ;  /* 0x0000000407047825 */ /* 0x004fc800078e0004 */
[----:B---3--:R-:W-:-:S05]  /*0100*/  FADD R9, R2, R9 ;  /* 0x0000000902097221 */ /* 0x008fca0000000000 */
[----:B------:R-:W-:Y:S01]  /*0110*/  STG.E desc[UR4][R4.64], R9 ;  /* 0x0000000904007986 */ /* 0x000fe2000c101904 */
[----:B------:R-:W-:Y:S05]  /*0120*/  EXIT ;  /* 0x000000000000794d */ /* 0x000fea0003800000 */
.L_x_0:
[----:B------:R-:W-:-:S00]  /*0130*/  BRA `(.L_x_0) ;  /* 0xfffffffc00fc7947 */ /* 0x000fc0000383ffff */
[----:B------:R-:W-:-:S00]  /*0140*/  NOP ;  /* 0x0000000000007918 */ /* 0x000fc00000000000 */
        /* <DEDUP_REMOVED lines=11> */
.L_x_3:


//--------------------- .text._Z17ifReductionKernelPfj --------------------------
	.section	.text._Z17ifReductionKernelPfj,"ax",@progbits
	.align	128
        .global         _Z17ifReductionKernelPfj
        .type           _Z17ifReductionKernelPfj,@function
        .size           _Z17ifReductionKernelPfj,(.L_x_4 - _Z17ifReductionKernelPfj)
        .other          _Z17ifReductionKernelPfj,@"STO_CUDA_ENTRY STV_DEFAULT"
_Z17ifReductionKernelPfj:
.text._Z17ifReductionKernelPfj:
[----:B------:R-:W-:Y:S01]  /*0000*/  LDC R1, c[0x0][0x37c] ;  /* 0x0000df00ff017b82 */ /* 0x000fe20000000800 */
[----:B------:R-:W0:Y:S07]  /*0010*/  S2R R0, SR_TID.X ;  /* 0x0000000000007919 */ /* 0x000e2e0000002100 */
[----:B------:R-:W0:Y:S01]  /*0020*/  S2UR UR4, SR_CTAID.X ;  /* 0x00000000000479c3 */ /* 0x000e220000002500 */
[----:B------:R-:W1:Y:S07]  /*0030*/  LDCU UR5, c[0x0][0x388] ;  /* 0x00007100ff0577ac */ /* 0x000e6e0008000800 */
[----:B------:R-:W0:Y:S02]  /*0040*/  LDC R5, c[0x0][0x360] ;  /* 0x0000d800ff057b82 */ /* 0x000e240000000800 */
[----:B0-----:R-:W-:-:S05]  /*0050*/  IMAD R5, R5, UR4, R0 ;  /* 0x0000000405057c24 */ /* 0x001fca000f8e0200 */
[----:B-1----:R-:W-:-:S13]  /*0060*/  ISETP.GE.U32.AND P0, PT, R5, UR5, PT ;  /* 0x0000000505007c0c */ /* 0x002fda000bf06070 */
[----:B------:R-:W-:Y:S05]  /*0070*/  @P0 EXIT ;  /* 0x000000000000094d */ /* 0x000fea0003800000 */
[----:B------:R-:W0:Y:S01]  /*0080*/  LDC.64 R2, c[0x0][0x380] ;  /* 0x0000e000ff027b82 */ /* 0x000e220000000a00 */
[----:B------:R-:W1:Y:S01]  /*0090*/  LDCU.64 UR4, c[0x0][0x358] ;  /* 0x00006b00ff0477ac */ /* 0x000e620008000a00 */
[----:B0-----:R-:W-:-:S05]  /*00a0*/  IMAD.WIDE.U32 R2, R5, 0x4, R2 ;  /* 0x0000000405027825 */ /* 0x001fca00078e0002 */
[----:B-1----:R-:W2:Y:S01]  /*00b0*/  LDG.E R0, desc[UR4][R2.64] ;  /* 0x0000000402007981 */ /* 0x002ea2000c1e1900 */
[----:B------:R-:W-:-:S05]  /*00c0*/  I2FP.F32.U32 R5, R5 ;  /* 0x0000000500057245 */ /* 0x000fca0000201000 */
[----:B--2---:R-:W-:-:S05]  /*00d0*/  FADD R5, R0, R5 ;  /* 0x0000000500057221 */ /* 0x004fca0000000000 */
[----:B------:R-:W-:Y:S01]  /*00e0*/  STG.E desc[UR4][R2.64], R5 ;  /* 0x0000000502007986 */ /* 0x000fe2000c101904 */
[----:B------:R-:W-:Y:S05]  /*00f0*/  EXIT ;  /* 0x000000000000794d */ /* 0x000fea0003800000 */
.L_x_1:
        /* <DEDUP_REMOVED lines=16> */
.L_x_4:


//--------------------- .text._Z16reciprocalKernelPfj --------------------------
	.section	.text._Z16reciprocalKernelPfj,"ax",@progbits
	.align	128
        .global         _Z16reciprocalKernelPfj
        .type           _Z16reciprocalKernelPfj,@function
        .size           _Z16reciprocalKernelPfj,(.L_x_5 - _Z16reciprocalKernelPfj)
        .other          _Z16reciprocalKernelPfj,@"STO_CUDA_ENTRY STV_DEFAULT"
_Z16reciprocalKernelPfj:
.text._Z16reciprocalKernelPfj:
        /* <DEDUP_REMOVED lines=16> */
.L_x_2:
        /* <DEDUP_REMOVED lines=16> */
.L_x_5:


//--------------------- .nv.shared.reserved.0     --------------------------
	.section	.nv.shared.reserved.0,"aw",@nobits
	.weak		__nv_reservedSMEM_offset_0_alias
	.size		__nv_reservedSMEM_offset_0_alias, 0, 64
	.other		__nv_reservedSMEM_offset_0_alias,@"STO_CUDA_RESERVED_SHARED STV_DEFAULT"
__nv_reservedSMEM_offset_0_alias:
	.zero		0
	.zero		64


//--------------------- .nv.constant0._Z21calRefPerPhotonKernelPfS_jj --------------------------
	.section	.nv.constant0._Z21calRefPerPhotonKernelPfS_jj,"a",@progbits
	.sectionflags	@""
	.align	4
.nv.constant0._Z21calRefPerPhotonKernelPfS_jj:
	.zero		920


//--------------------- .nv.constant0._Z17ifReductionKernelPfj --------------------------
	.section	.nv.constant0._Z17ifReductionKernelPfj,"a",@progbits
	.sectionflags	@""
	.align	4
.nv.constant0._Z17ifReductionKernelPfj:
	.zero		908


//--------------------- .nv.constant0._Z16reciprocalKernelPfj --------------------------
	.section	.nv.constant0._Z16reciprocalKernelPfj,"a",@progbits
	.sectionflags	@""
	.align	4
.nv.constant0._Z16reciprocalKernelPfj:
	.zero		908


//--------------------- SYMBOLS --------------------------

	.type		.nv.reservedSmem.offset0,@object
	.size		.nv.reservedSmem.offset0,0x4
